	.headerflags	@"EF_CUDA_TEXMODE_UNIFIED EF_CUDA_64BIT_ADDRESS EF_CUDA_SM86 EF_CUDA_VIRTUAL_SM(EF_CUDA_SM86)"
	.elftype	@"ET_EXEC"


//--------------------- .nv.info                  --------------------------
	.section	.nv.info,"",@"SHT_CUDA_INFO"
	.align	4


	//----- nvinfo : EIATTR_REGCOUNT
	.align		4
        /*0000*/ 	.byte	0x04, 0x2f
        /*0002*/ 	.short	(.L_1 - .L_0)
	.align		4
.L_0:
        /*0004*/ 	.word	index@(triton_)
        /*0008*/ 	.word	0x00000022


	//----- nvinfo : EIATTR_MIN_STACK_SIZE
	.align		4
.L_1:
        /*000c*/ 	.byte	0x04, 0x12
        /*000e*/ 	.short	(.L_3 - .L_2)
	.align		4
.L_2:
        /*0010*/ 	.word	index@(triton_)
        /*0014*/ 	.word	0x00000000


	//----- nvinfo : EIATTR_FRAME_SIZE
	.align		4
.L_3:
        /*0018*/ 	.byte	0x04, 0x11
        /*001a*/ 	.short	(.L_5 - .L_4)
	.align		4
.L_4:
        /*001c*/ 	.word	index@(triton_)
        /*0020*/ 	.word	0x00000000


	//----- nvinfo : EIATTR_MIN_STACK_SIZE
	.align		4
.L_5:
        /*0024*/ 	.byte	0x04, 0x12
        /*0026*/ 	.short	(.L_7 - .L_6)
	.align		4
.L_6:
        /*0028*/ 	.word	index@(triton_)
        /*002c*/ 	.word	0x00000000
.L_7:


//--------------------- .nv.info.triton_          --------------------------
	.section	.nv.info.triton_,"",@"SHT_CUDA_INFO"
	.sectionflags	@""
	.align	4


	//----- nvinfo : EIATTR_CUDA_API_VERSION
	.align		4
        /*0000*/ 	.byte	0x04, 0x37
        /*0002*/ 	.short	(.L_9 - .L_8)
.L_8:
        /*0004*/ 	.word	0x0000007c


	//----- nvinfo : EIATTR_SW2861232_WAR
	.align		4
.L_9:
        /*0008*/ 	.byte	0x01, 0x35
	.zero		2


	//----- nvinfo : EIATTR_PARAM_CBANK
	.align		4
        /*000c*/ 	.byte	0x04, 0x0a
        /*000e*/ 	.short	(.L_11 - .L_10)
	.align		4
.L_10:
        /*0010*/ 	.word	index@(.nv.constant0.triton_)
        /*0014*/ 	.short	0x0160
        /*0016*/ 	.short	0x0018


	//----- nvinfo : EIATTR_CBANK_PARAM_SIZE
	.align		4
.L_11:
        /*0018*/ 	.byte	0x03, 0x19
        /*001a*/ 	.short	0x0018


	//----- nvinfo : EIATTR_KPARAM_INFO
	.align		4
        /*001c*/ 	.byte	0x04, 0x17
        /*001e*/ 	.short	(.L_13 - .L_12)
.L_12:
        /*0020*/ 	.word	0x00000000
        /*0024*/ 	.short	0x0003
        /*0026*/ 	.short	0x0014
        /*0028*/ 	.byte	0x00, 0xf0, 0x11, 0x00


	//----- nvinfo : EIATTR_KPARAM_INFO
	.align		4
.L_13:
        /*002c*/ 	.byte	0x04, 0x17
        /*002e*/ 	.short	(.L_15 - .L_14)
.L_14:
        /*0030*/ 	.word	0x00000000
        /*0034*/ 	.short	0x0002
        /*0036*/ 	.short	0x0010
        /*0038*/ 	.byte	0x00, 0xf0, 0x11, 0x00


	//----- nvinfo : EIATTR_KPARAM_INFO
	.align		4
.L_15:
        /*003c*/ 	.byte	0x04, 0x17
        /*003e*/ 	.short	(.L_17 - .L_16)
.L_16:
        /*0040*/ 	.word	0x00000000
        /*0044*/ 	.short	0x0001
        /*0046*/ 	.short	0x0008
        /*0048*/ 	.byte	0x00, 0xf0, 0x21, 0x00


	//----- nvinfo : EIATTR_KPARAM_INFO
	.align		4
.L_17:
        /*004c*/ 	.byte	0x04, 0x17
        /*004e*/ 	.short	(.L_19 - .L_18)
.L_18:
        /*0050*/ 	.word	0x00000000
        /*0054*/ 	.short	0x0000
        /*0056*/ 	.short	0x0000
        /*0058*/ 	.byte	0x00, 0xf0, 0x21, 0x00


	//----- nvinfo : EIATTR_MAXREG_COUNT
	.align		4
.L_19:
        /*005c*/ 	.byte	0x03, 0x1b
        /*005e*/ 	.short	0x00ff


	//----- nvinfo : EIATTR_EXIT_INSTR_OFFSETS
	.align		4
        /*0060*/ 	.byte	0x04, 0x1c
        /*0062*/ 	.short	(.L_21 - .L_20)


	//   ....[0]....
.L_20:
        /*0064*/ 	.word	0x000005b0


	//   ....[1]....
        /*0068*/ 	.word	0x00000600


	//----- nvinfo : EIATTR_CTAIDZ_USED
	.align		4
.L_21:
        /*006c*/ 	.byte	0x01, 0x04
	.zero		2


	//----- nvinfo : EIATTR_REQNTID
	.align		4
        /*0070*/ 	.byte	0x04, 0x10
        /*0072*/ 	.short	(.L_23 - .L_22)
.L_22:
        /*0074*/ 	.word	0x00000080
        /*0078*/ 	.word	0x00000001
        /*007c*/ 	.word	0x00000001
.L_23:


//--------------------- .nv.callgraph             --------------------------
	.section	.nv.callgraph,"",@"SHT_CUDA_CALLGRAPH"
	.align	4
	.sectionentsize	8
	.align		4
        /*0000*/ 	.word	0x00000000
	.align		4
        /*0004*/ 	.word	0xffffffff
	.align		4
        /*0008*/ 	.word	0x00000000
	.align		4
        /*000c*/ 	.word	0xfffffffe
	.align		4
        /*0010*/ 	.word	0x00000000
	.align		4
        /*0014*/ 	.word	0xfffffffd
	.align		4
        /*0018*/ 	.word	0x00000000
	.align		4
        /*001c*/ 	.word	0xfffffffc


//--------------------- .nv.rel.action            --------------------------
	.section	.nv.rel.action,"",@"SHT_CUDA_RELOCINFO"
	.align	8
	.sectionentsize	8
        /*0000*/ 	.byte	0x73, 0x00, 0x00, 0x00, 0x00, 0x00, 0x00, 0x00, 0x00, 0x00, 0x00, 0x11, 0x25, 0x00, 0x05, 0x36


//--------------------- .nv.constant0.triton_     --------------------------
	.section	.nv.constant0.triton_,"a",@progbits
	.sectionflags	@""
	.align	4
.nv.constant0.triton_:
	.zero		376


//--------------------- .text.triton_             --------------------------
	.section	.text.triton_,"ax",@progbits
	.sectionflags	@"SHF_BARRIERS=1"
	.sectioninfo	@"SHI_REGISTERS=34"
	.align	128
        .global         triton_
        .type           triton_,@function
        .size           triton_,(.L_x_1 - triton_)
        .other          triton_,@"STO_CUDA_ENTRY STV_DEFAULT"
triton_:
.text.triton_:
[----:B------:R-:W-:Y:S02]  /*0000*/  IMAD.MOV.U32 R1, RZ, RZ, c[0x0][0x28] ;  /* 0x00000a00ff017624 */ /* 0x000fe400078e00ff */
[----:B------:R-:W0:Y:S01]  /*0010*/  S2R R4, SR_CTAID.Y ;  /* 0x0000000000047919 */ /* 0x000e220000002600 */
[----:B------:R-:W-:Y:S01]  /*0020*/  IMAD.MOV.U32 R0, RZ, RZ, 0x4 ;  /* 0x00000004ff007424 */ /* 0x000fe200078e00ff */
[----:B------:R-:W-:Y:S01]  /*0030*/  ULDC.64 UR4, c[0x0][0x118] ;  /* 0x0000460000047ab9 */ /* 0x000fe20000000a00 */
[----:B------:R-:W-:Y:S01]  /*0040*/  IMAD.MOV.U32 R5, RZ, RZ, RZ ;  /* 0x000000ffff057224 */ /* 0x000fe200078e00ff */
[----:B------:R-:W0:Y:S01]  /*0050*/  S2R R3, SR_CTAID.Z ;  /* 0x0000000000037919 */ /* 0x000e220000002700 */
[----:B------:R-:W-:Y:S01]  /*0060*/  MOV R8, RZ ;  /* 0x000000ff00087202 */ /* 0x000fe20000000f00 */
[----:B------:R-:W-:Y:S02]  /*0070*/  IMAD.MOV.U32 R7, RZ, RZ, RZ ;  /* 0x000000ffff077224 */ /* 0x000fe400078e00ff */
[----:B------:R-:W1:Y:S01]  /*0080*/  S2R R9, SR_TID.X ;  /* 0x0000000000097919 */ /* 0x000e620000002100 */
[----:B------:R-:W-:-:S03]  /*0090*/  IMAD.MOV.U32 R12, RZ, RZ, RZ ;  /* 0x000000ffff0c7224 */ /* 0x000fc600078e00ff */
[----:B------:R-:W2:Y:S01]  /*00a0*/  S2R R2, SR_CTAID.X ;  /* 0x0000000000027919 */ /* 0x000ea20000002500 */
[----:B0-----:R-:W-:Y:S01]  /*00b0*/  IMAD R4, R3, c[0x0][0x10], R4 ;  /* 0x0000040003047a24 */ /* 0x001fe200078e0204 */
[----:B-1----:R-:W-:-:S03]  /*00c0*/  SHF.R.U32.HI R3, RZ, 0x4, R9 ;  /* 0x00000004ff037819 */ /* 0x002fc60000011609 */
[----:B------:R-:W-:Y:S02]  /*00d0*/  IMAD.SHL.U32 R6, R4, 0x40, RZ ;  /* 0x0000004004067824 */ /* 0x000fe400078e00ff */
[----:B--2---:R-:W-:Y:S01]  /*00e0*/  IMAD.SHL.U32 R2, R2, 0x10, RZ ;  /* 0x0000001002027824 */ /* 0x004fe200078e00ff */
[----:B------:R-:W-:-:S04]  /*00f0*/  SGXT.U32 R3, R3, 0x3 ;  /* 0x000000030303781a */ /* 0x000fc80000000000 */
[----:B------:R-:W-:Y:S02]  /*0100*/  LOP3.LUT R21, R2, 0xf, R9, 0xf8, !PT ;  /* 0x0000000f02157812 */ /* 0x000fe400078ef809 */
[C---:B------:R-:W-:Y:S02]  /*0110*/  LOP3.LUT R10, R6.reuse, R3, RZ, 0xfc, !PT ;  /* 0x00000003060a7212 */ /* 0x040fe400078efcff */
[----:B------:R-:W-:Y:S02]  /*0120*/  ISETP.GE.AND P0, PT, R21, 0x9, PT ;  /* 0x000000091500780c */ /* 0x000fe40003f06270 */
[----:B------:R-:W-:Y:S01]  /*0130*/  LOP3.LUT R13, R6, 0x10, R3, 0xfe, !PT ;  /* 0x00000010060d7812 */ /* 0x000fe200078efe03 */
[----:B------:R-:W-:Y:S01]  /*0140*/  IMAD R19, R10, 0x9, R21 ;  /* 0x000000090a137824 */ /* 0x000fe200078e0215 */
[C-C-:B------:R-:W-:Y:S02]  /*0150*/  LOP3.LUT R11, R6.reuse, 0x8, R3.reuse, 0xfe, !PT ;  /* 0x00000008060b7812 */ /* 0x140fe400078efe03 */
[C---:B------:R-:W-:Y:S01]  /*0160*/  LOP3.LUT R15, R6.reuse, 0x20, R3, 0xfe, !PT ;  /* 0x00000020060f7812 */ /* 0x040fe200078efe03 */
[----:B------:R-:W-:Y:S01]  /*0170*/  IMAD R13, R13, 0x9, R21 ;  /* 0x000000090d0d7824 */ /* 0x000fe200078e0215 */
[C---:B------:R-:W-:Y:S01]  /*0180*/  LOP3.LUT R16, R6.reuse, 0x28, R3, 0xfe, !PT ;  /* 0x0000002806107812 */ /* 0x040fe200078efe03 */
[----:B------:R-:W-:Y:S01]  /*0190*/  IMAD R23, R11, 0x9, R21 ;  /* 0x000000090b177824 */ /* 0x000fe200078e0215 */
[C---:B------:R-:W-:Y:S01]  /*01a0*/  LOP3.LUT R17, R6.reuse, 0x30, R3, 0xfe, !PT ;  /* 0x0000003006117812 */ /* 0x040fe200078efe03 */
[----:B------:R-:W-:Y:S01]  /*01b0*/  IMAD R27, R15, 0x9, R21 ;  /* 0x000000090f1b7824 */ /* 0x000fe200078e0215 */
[----:B------:R-:W-:Y:S01]  /*01c0*/  LOP3.LUT R14, R6, 0x18, R3, 0xfe, !PT ;  /* 0x00000018060e7812 */ /* 0x000fe200078efe03 */
[----:B------:R-:W-:Y:S01]  /*01d0*/  IMAD R29, R16, 0x9, R21 ;  /* 0x00000009101d7824 */ /* 0x000fe200078e0215 */
[----:B------:R-:W-:Y:S01]  /*01e0*/  LOP3.LUT R20, R6, 0x38, R3, 0xfe, !PT ;  /* 0x0000003806147812 */ /* 0x000fe200078efe03 */
[----:B------:R-:W-:-:S02]  /*01f0*/  IMAD R31, R17, 0x9, R21 ;  /* 0x00000009111f7824 */ /* 0x000fc400078e0215 */
[----:B------:R-:W-:-:S04]  /*0200*/  IMAD.WIDE R10, R19, R0, c[0x0][0x160] ;  /* 0x00005800130a7625 */ /* 0x000fc800078e0200 */
[----:B------:R-:W-:Y:S01]  /*0210*/  IMAD R25, R14, 0x9, R21 ;  /* 0x000000090e197824 */ /* 0x000fe200078e0215 */
[----:B------:R0:W2:Y:S01]  /*0220*/  @!P0 LDG.E.EL R5, [R10.64] ;  /* 0x000000040a058981 */ /* 0x0000a2000c2e1900 */
[----:B------:R-:W-:Y:S01]  /*0230*/  IMAD.WIDE R16, R13, R0, c[0x0][0x160] ;  /* 0x000058000d107625 */ /* 0x000fe200078e0200 */
[----:B------:R-:W-:-:S03]  /*0240*/  MOV R28, RZ ;  /* 0x000000ff001c7202 */ /* 0x000fc60000000f00 */
[----:B------:R-:W-:Y:S01]  /*0250*/  IMAD R13, R20, 0x9, R21 ;  /* 0x00000009140d7824 */ /* 0x000fe200078e0215 */
[----:B------:R-:W3:Y:S01]  /*0260*/  @!P0 LDG.E.EL R7, [R16.64] ;  /* 0x0000000410078981 */ /* 0x000ee2000c2e1900 */
[-C--:B------:R-:W-:Y:S02]  /*0270*/  IMAD.WIDE R20, R27, R0.reuse, c[0x0][0x160] ;  /* 0x000058001b147625 */ /* 0x080fe400078e0200 */
[----:B------:R-:W-:Y:S02]  /*0280*/  CS2R R26, SRZ ;  /* 0x00000000001a7805 */ /* 0x000fe4000001ff00 */
[----:B------:R-:W-:-:S04]  /*0290*/  IMAD.WIDE R14, R23, R0, c[0x0][0x160] ;  /* 0x00005800170e7625 */ /* 0x000fc800078e0200 */
[-C--:B------:R-:W-:Y:S01]  /*02a0*/  IMAD.WIDE R18, R25, R0.reuse, c[0x0][0x160] ;  /* 0x0000580019127625 */ /* 0x080fe200078e0200 */
[----:B------:R1:W4:Y:S03]  /*02b0*/  @!P0 LDG.E.EL R8, [R14.64] ;  /* 0x000000040e088981 */ /* 0x000326000c2e1900 */
[----:B------:R-:W-:Y:S01]  /*02c0*/  IMAD.MOV.U32 R30, RZ, RZ, RZ ;  /* 0x000000ffff1e7224 */ /* 0x000fe200078e00ff */
[----:B------:R-:W5:Y:S01]  /*02d0*/  @!P0 LDG.E.EL R12, [R18.64] ;  /* 0x00000004120c8981 */ /* 0x000f62000c2e1900 */
[----:B------:R-:W-:-:S03]  /*02e0*/  IMAD.WIDE R22, R29, R0, c[0x0][0x160] ;  /* 0x000058001d167625 */ /* 0x000fc600078e0200 */
[----:B------:R-:W5:Y:S01]  /*02f0*/  @!P0 LDG.E.EL R26, [R20.64] ;  /* 0x00000004141a8981 */ /* 0x000f62000c2e1900 */
[----:B------:R-:W-:-:S03]  /*0300*/  IMAD.WIDE R24, R31, R0, c[0x0][0x160] ;  /* 0x000058001f187625 */ /* 0x000fc600078e0200 */
[----:B------:R-:W5:Y:S01]  /*0310*/  @!P0 LDG.E.EL R28, [R22.64] ;  /* 0x00000004161c8981 */ /* 0x000f62000c2e1900 */
[----:B0-----:R-:W-:-:S03]  /*0320*/  IMAD.WIDE R10, R13, R0, c[0x0][0x160] ;  /* 0x000058000d0a7625 */ /* 0x001fc600078e0200 */
[----:B------:R-:W5:Y:S04]  /*0330*/  @!P0 LDG.E.EL R30, [R24.64] ;  /* 0x00000004181e8981 */ /* 0x000f68000c2e1900 */
[----:B------:R-:W5:Y:S01]  /*0340*/  @!P0 LDG.E.EL R27, [R10.64] ;  /* 0x000000040a1b8981 */ /* 0x000f62000c2e1900 */
[----:B------:R-:W-:-:S05]  /*0350*/  IMAD.SHL.U32 R13, R9, 0x40, RZ ;  /* 0x00000040090d7824 */ /* 0x000fca00078e00ff */
[----:B-1----:R-:W-:-:S04]  /*0360*/  LOP3.LUT R14, R13, 0x3c0, RZ, 0xc0, !PT ;  /* 0x000003c00d0e7812 */ /* 0x002fc800078ec0ff */
[----:B------:R-:W-:-:S04]  /*0370*/  LOP3.LUT R13, R14, R3, RZ, 0xfc, !PT ;  /* 0x000000030e0d7212 */ /* 0x000fc800078efcff */
[----:B------:R-:W-:Y:S01]  /*0380*/  LEA.HI R15, R14, R13, RZ, 0x1c ;  /* 0x0000000d0e0f7211 */ /* 0x000fe200078fe0ff */
[----:B------:R-:W-:Y:S01]  /*0390*/  IMAD.SHL.U32 R13, R9, 0x4, RZ ;  /* 0x00000004090d7824 */ /* 0x000fe200078e00ff */
[----:B------:R-:W-:-:S04]  /*03a0*/  SHF.R.U32.HI R14, RZ, 0x2, R9 ;  /* 0x00000002ff0e7819 */ /* 0x000fc80000011609 */
[----:B------:R-:W-:Y:S02]  /*03b0*/  LOP3.LUT R9, R14, 0x1c, RZ, 0xc0, !PT ;  /* 0x0000001c0e097812 */ /* 0x000fe400078ec0ff */
[----:B------:R-:W-:-:S04]  /*03c0*/  LOP3.LUT R14, R13, 0x1fc, RZ, 0xc0, !PT ;  /* 0x000001fc0d0e7812 */ /* 0x000fc800078ec0ff */
[----:B------:R-:W-:Y:S02]  /*03d0*/  IADD3 R9, R14, R9, RZ ;  /* 0x000000090e097210 */ /* 0x000fe40007ffe0ff */
[----:B------:R-:W-:Y:S01]  /*03e0*/  LOP3.LUT R6, R6, 0x3c, R13, 0xf8, !PT ;  /* 0x0000003c06067812 */ /* 0x000fe200078ef80d */
[----:B--2---:R0:W-:Y:S04]  /*03f0*/  STS [R15.X4], R5 ;  /* 0x000000050f007388 */ /* 0x0041e80000004800 */
[----:B---3--:R1:W-:Y:S04]  /*0400*/  STS [R15.X4+0x40], R7 ;  /* 0x000040070f007388 */ /* 0x0083e80000004800 */
[----:B----4-:R-:W-:Y:S04]  /*0410*/  STS [R15.X4+0x20], R8 ;  /* 0x000020080f007388 */ /* 0x010fe80000004800 */
[----:B-----5:R-:W-:Y:S04]  /*0420*/  STS [R15.X4+0x60], R12 ;  /* 0x0000600c0f007388 */ /* 0x020fe80000004800 */
[----:B------:R-:W-:Y:S04]  /*0430*/  STS [R15.X4+0x80], R26 ;  /* 0x0000801a0f007388 */ /* 0x000fe80000004800 */
[----:B------:R-:W-:Y:S04]  /*0440*/  STS [R15.X4+0xa0], R28 ;  /* 0x0000a01c0f007388 */ /* 0x000fe80000004800 */
[----:B------:R-:W-:Y:S04]  /*0450*/  STS [R15.X4+0xc0], R30 ;  /* 0x0000c01e0f007388 */ /* 0x000fe80000004800 */
[----:B------:R-:W-:Y:S04]  /*0460*/  STS [R15.X4+0xe0], R27 ;  /* 0x0000e01b0f007388 */ /* 0x000fe80000004800 */
[----:B------:R-:W-:Y:S01]  /*0470*/  BAR.SYNC.DEFER_BLOCKING 0x0 ;  /* 0x0000000000007b1d */ /* 0x000fe20000010000 */
[----:B0-----:R-:W-:-:S04]  /*0480*/  SHF.R.S32.HI R5, RZ, 0x19, R4 ;  /* 0x00000019ff057819 */ /* 0x001fc80000011404 */
[----:B------:R-:W-:-:S04]  /*0490*/  SGXT R5, R5, 0x1 ;  /* 0x000000010505781a */ /* 0x000fc80000000200 */
[----:B------:R-:W-:Y:S01]  /*04a0*/  LEA.HI R5, R5, R6, RZ, 0x8 ;  /* 0x0000000605057211 */ /* 0x000fe200078f40ff */
[----:B------:R-:W0:Y:S03]  /*04b0*/  LDS.128 R8, [R9.X4] ;  /* 0x0000000009087984 */ /* 0x000e260000004c00 */
[----:B-1----:R-:W-:Y:S02]  /*04c0*/  LOP3.LUT R7, R5, 0xffffff00, RZ, 0xc0, !PT ;  /* 0xffffff0005077812 */ /* 0x002fe400078ec0ff */
[----:B------:R-:W-:-:S03]  /*04d0*/  SHF.R.S32.HI R5, RZ, 0x8, R5 ;  /* 0x00000008ff057819 */ /* 0x000fc60000011405 */
[----:B------:R-:W-:Y:S01]  /*04e0*/  IMAD.IADD R6, R6, 0x1, -R7 ;  /* 0x0000000106067824 */ /* 0x000fe200078e0a07 */
[----:B------:R-:W-:-:S03]  /*04f0*/  LOP3.LUT R4, R2, R3, RZ, 0xfc, !PT ;  /* 0x0000000302047212 */ /* 0x000fc600078efcff */
[----:B------:R-:W-:Y:S01]  /*0500*/  IMAD R6, R5, 0x900, R6 ;  /* 0x0000090005067824 */ /* 0x000fe200078e0206 */
[----:B------:R-:W-:Y:S02]  /*0510*/  LOP3.LUT R5, R2, 0x8, R3, 0xfe, !PT ;  /* 0x0000000802057812 */ /* 0x000fe400078efe03 */
[C---:B------:R-:W-:Y:S02]  /*0520*/  ISETP.GE.AND P1, PT, R4.reuse, 0x9, PT ;  /* 0x000000090400780c */ /* 0x040fe40003f26270 */
[----:B------:R-:W-:Y:S01]  /*0530*/  ISETP.GE.AND P0, PT, R5, 0x9, PT ;  /* 0x000000090500780c */ /* 0x000fe20003f06270 */
[----:B------:R-:W-:Y:S01]  /*0540*/  IMAD R3, R4, 0x100, R6 ;  /* 0x0000010004037824 */ /* 0x000fe200078e0206 */
[----:B------:R-:W-:-:S03]  /*0550*/  LOP3.LUT R7, R14, 0x200, RZ, 0xfc, !PT ;  /* 0x000002000e077812 */ /* 0x000fc600078efcff */
[----:B------:R-:W-:Y:S01]  /*0560*/  IMAD.WIDE R2, R3, R0, c[0x0][0x168] ;  /* 0x00005a0003027625 */ /* 0x000fe200078e0200 */
[----:B------:R-:W-:-:S04]  /*0570*/  SHF.R.U32.HI R7, RZ, 0x4, R7 ;  /* 0x00000004ff077819 */ /* 0x000fc80000011607 */
[----:B------:R-:W-:-:S04]  /*0580*/  LOP3.LUT R7, R7, 0x3c, RZ, 0xc0, !PT ;  /* 0x0000003c07077812 */ /* 0x000fc800078ec0ff */
[----:B------:R-:W-:Y:S01]  /*0590*/  IADD3 R7, R14, R7, RZ ;  /* 0x000000070e077210 */ /* 0x000fe20007ffe0ff */
[----:B0-----:R0:W-:Y:S01]  /*05a0*/  @!P1 STG.E.128 [R2.64], R8 ;  /* 0x0000000802009986 */ /* 0x0011e2000c101d04 */
[----:B------:R-:W-:Y:S05]  /*05b0*/  @P0 EXIT ;  /* 0x000000000000094d */ /* 0x000fea0003800000 */
[----:B0-----:R-:W0:Y:S01]  /*05c0*/  LDS.128 R8, [R7.X4+0x800] ;  /* 0x0008000007087984 */ /* 0x001e220000004c00 */
[----:B------:R-:W-:-:S04]  /*05d0*/  IMAD R3, R5, 0x100, R6 ;  /* 0x0000010005037824 */ /* 0x000fc800078e0206 */
[----:B------:R-:W-:-:S05]  /*05e0*/  IMAD.WIDE R2, R3, R0, c[0x0][0x168] ;  /* 0x00005a0003027625 */ /* 0x000fca00078e0200 */
[----:B0-----:R-:W-:Y:S01]  /*05f0*/  STG.E.128 [R2.64], R8 ;  /* 0x0000000802007986 */ /* 0x001fe2000c101d04 */
[----:B------:R-:W-:Y:S05]  /*0600*/  EXIT ;  /* 0x000000000000794d */ /* 0x000fea0003800000 */
.L_x_0:
[----:B------:R-:W-:-:S00]  /*0610*/  BRA `(.L_x_0) ;  /* 0xfffffff000007947 */ /* 0x000fc0000383ffff */
[----:B------:R-:W-:-:S00]  /*0620*/  NOP ;  /* 0x0000000000007918 */ /* 0x000fc00000000000 */
        /* <DEDUP_REMOVED lines=13> */
.L_x_1:


//--------------------- .nv.shared.triton_        --------------------------
	.section	.nv.shared.triton_,"aw",@nobits
	.sectionflags	@""
	.align	16
